	.headerflags	@"EF_CUDA_TEXMODE_UNIFIED EF_CUDA_64BIT_ADDRESS EF_CUDA_ACCELERATORS EF_CUDA_SM90 EF_CUDA_VIRTUAL_SM(EF_CUDA_SM90)"
	.elftype	@"ET_EXEC"


//--------------------- .nv.info                  --------------------------
	.section	.nv.info,"",@"SHT_CUDA_INFO"
	.align	4


	//----- nvinfo : EIATTR_REGCOUNT
	.align		4
        /*0000*/ 	.byte	0x04, 0x2f
        /*0002*/ 	.short	(.L_1 - .L_0)
	.align		4
.L_0:
        /*0004*/ 	.word	index@(triton_poi_fused_convolution_hardtanh_7)
        /*0008*/ 	.word	0x00000010


	//----- nvinfo : EIATTR_MIN_STACK_SIZE
	.align		4
.L_1:
        /*000c*/ 	.byte	0x04, 0x12
        /*000e*/ 	.short	(.L_3 - .L_2)
	.align		4
.L_2:
        /*0010*/ 	.word	index@(triton_poi_fused_convolution_hardtanh_7)
        /*0014*/ 	.word	0x00000000


	//----- nvinfo : EIATTR_FRAME_SIZE
	.align		4
.L_3:
        /*0018*/ 	.byte	0x04, 0x11
        /*001a*/ 	.short	(.L_5 - .L_4)
	.align		4
.L_4:
        /*001c*/ 	.word	index@(triton_poi_fused_convolution_hardtanh_7)
        /*0020*/ 	.word	0x00000000


	//----- nvinfo : EIATTR_MIN_STACK_SIZE
	.align		4
.L_5:
        /*0024*/ 	.byte	0x04, 0x12
        /*0026*/ 	.short	(.L_7 - .L_6)
	.align		4
.L_6:
        /*0028*/ 	.word	index@(triton_poi_fused_convolution_hardtanh_7)
        /*002c*/ 	.word	0x00000000
.L_7:


//--------------------- .nv.info.triton_poi_fused_convolution_hardtanh_7 --------------------------
	.section	.nv.info.triton_poi_fused_convolution_hardtanh_7,"",@"SHT_CUDA_INFO"
	.sectionflags	@""
	.align	4


	//----- nvinfo : EIATTR_CUDA_API_VERSION
	.align		4
        /*0000*/ 	.byte	0x04, 0x37
        /*0002*/ 	.short	(.L_9 - .L_8)
.L_8:
        /*0004*/ 	.word	0x0000007c


	//----- nvinfo : EIATTR_KPARAM_INFO
	.align		4
.L_9:
        /*0008*/ 	.byte	0x04, 0x17
        /*000a*/ 	.short	(.L_11 - .L_10)
.L_10:
        /*000c*/ 	.word	0x00000000
        /*0010*/ 	.short	0x0003
        /*0012*/ 	.short	0x0018
        /*0014*/ 	.byte	0x00, 0xf0, 0x11, 0x00


	//----- nvinfo : EIATTR_KPARAM_INFO
	.align		4
.L_11:
        /*0018*/ 	.byte	0x04, 0x17
        /*001a*/ 	.short	(.L_13 - .L_12)
.L_12:
        /*001c*/ 	.word	0x00000000
        /*0020*/ 	.short	0x0002
        /*0022*/ 	.short	0x0010
        /*0024*/ 	.byte	0x00, 0xf4, 0x21, 0x00


	//----- nvinfo : EIATTR_KPARAM_INFO
	.align		4
.L_13:
        /*0028*/ 	.byte	0x04, 0x17
        /*002a*/ 	.short	(.L_15 - .L_14)
.L_14:
        /*002c*/ 	.word	0x00000000
        /*0030*/ 	.short	0x0001
        /*0032*/ 	.short	0x0008
        /*0034*/ 	.byte	0x00, 0xf4, 0x21, 0x00


	//----- nvinfo : EIATTR_KPARAM_INFO
	.align		4
.L_15:
        /*0038*/ 	.byte	0x04, 0x17
        /*003a*/ 	.short	(.L_17 - .L_16)
.L_16:
        /*003c*/ 	.word	0x00000000
        /*0040*/ 	.short	0x0000
        /*0042*/ 	.short	0x0000
        /*0044*/ 	.byte	0x00, 0xf4, 0x21, 0x00


	//----- nvinfo : EIATTR_SPARSE_MMA_MASK
	.align		4
.L_17:
        /*0048*/ 	.byte	0x03, 0x50
        /*004a*/ 	.short	0x0000


	//----- nvinfo : EIATTR_MAXREG_COUNT
	.align		4
        /*004c*/ 	.byte	0x03, 0x1b
        /*004e*/ 	.short	0x00ff


	//----- nvinfo : EIATTR_EXIT_INSTR_OFFSETS
	.align		4
        /*0050*/ 	.byte	0x04, 0x1c
        /*0052*/ 	.short	(.L_19 - .L_18)


	//   ....[0]....
.L_18:
        /*0054*/ 	.word	0x00000310


	//   ....[1]....
        /*0058*/ 	.word	0x00000330


	//----- nvinfo : EIATTR_REQNTID
	.align		4
.L_19:
        /*005c*/ 	.byte	0x04, 0x10
        /*005e*/ 	.short	(.L_21 - .L_20)
.L_20:
        /*0060*/ 	.word	0x00000080
        /*0064*/ 	.word	0x00000001
        /*0068*/ 	.word	0x00000001


	//----- nvinfo : EIATTR_CBANK_PARAM_SIZE
	.align		4
.L_21:
        /*006c*/ 	.byte	0x03, 0x19
        /*006e*/ 	.short	0x001c


	//----- nvinfo : EIATTR_PARAM_CBANK
	.align		4
        /*0070*/ 	.byte	0x04, 0x0a
        /*0072*/ 	.short	(.L_23 - .L_22)
	.align		4
.L_22:
        /*0074*/ 	.word	index@(.nv.constant0.triton_poi_fused_convolution_hardtanh_7)
        /*0078*/ 	.short	0x0210
        /*007a*/ 	.short	0x001c


	//----- nvinfo : EIATTR_SW_WAR
	.align		4
.L_23:
        /*007c*/ 	.byte	0x04, 0x36
        /*007e*/ 	.short	(.L_25 - .L_24)
.L_24:
        /*0080*/ 	.word	0x00000008
.L_25:


//--------------------- .nv.callgraph             --------------------------
	.section	.nv.callgraph,"",@"SHT_CUDA_CALLGRAPH"
	.align	4
	.sectionentsize	8
	.align		4
        /*0000*/ 	.word	0x00000000
	.align		4
        /*0004*/ 	.word	0xffffffff
	.align		4
        /*0008*/ 	.word	0x00000000
	.align		4
        /*000c*/ 	.word	0xfffffffe
	.align		4
        /*0010*/ 	.word	0x00000000
	.align		4
        /*0014*/ 	.word	0xfffffffd
	.align		4
        /*0018*/ 	.word	0x00000000
	.align		4
        /*001c*/ 	.word	0xfffffffc


//--------------------- .text.triton_poi_fused_convolution_hardtanh_7 --------------------------
	.section	.text.triton_poi_fused_convolution_hardtanh_7,"ax",@progbits
	.align	128
        .global         triton_poi_fused_convolution_hardtanh_7
        .type           triton_poi_fused_convolution_hardtanh_7,@function
        .size           triton_poi_fused_convolution_hardtanh_7,(.L_x_1 - triton_poi_fused_convolution_hardtanh_7)
        .other          triton_poi_fused_convolution_hardtanh_7,@"STO_CUDA_ENTRY STV_DEFAULT"
triton_poi_fused_convolution_hardtanh_7:
.text.triton_poi_fused_convolution_hardtanh_7:
[----:B------:R-:W0:Y:S02]  /*0000*/  LDC R1, c[0x0][0x28] ;  /* 0x00000a00ff017b82 */ /* 0x000e240000000800 */
[----:B------:R-:W1:Y:S01]  /*0010*/  S2R R0, SR_TID.X ;  /* 0x0000000000007919 */ /* 0x000e620000002100 */
[----:B------:R-:W2:Y:S01]  /*0020*/  LDC.64 R12, c[0x0][0x218] ;  /* 0x00008600ff0c7b82 */ /* 0x000ea20000000a00 */
[----:B------:R-:W-:Y:S02]  /*0030*/  CS2R R8, SRZ ;  /* 0x0000000000087805 */ /* 0x000fe4000001ff00 */
[----:B------:R-:W-:Y:S01]  /*0040*/  CS2R R10, SRZ ;  /* 0x00000000000a7805 */ /* 0x000fe2000001ff00 */
[----:B------:R-:W3:Y:S01]  /*0050*/  S2R R3, SR_CTAID.X ;  /* 0x0000000000037919 */ /* 0x000ee20000002500 */
[----:B------:R-:W-:Y:S01]  /*0060*/  CS2R R6, SRZ ;  /* 0x0000000000067805 */ /* 0x000fe2000001ff00 */
[----:B------:R-:W-:Y:S01]  /*0070*/  ULDC.64 UR4, c[0x0][0x208] ;  /* 0x0000820000047ab9 */ /* 0x000fe20000000a00 */
[----:B-1----:R-:W-:Y:S01]  /*0080*/  IMAD.SHL.U32 R0, R0, 0x4, RZ ;  /* 0x0000000400007824 */ /* 0x002fe200078e00ff */
[----:B---3--:R-:W-:-:S04]  /*0090*/  SHF.R.S32.HI R5, RZ, 0x16, R3 ;  /* 0x00000016ff057819 */ /* 0x008fc80000011403 */
[----:B------:R-:W-:Y:S02]  /*00a0*/  LOP3.LUT R0, R0, 0x1fc, RZ, 0xc0, !PT ;  /* 0x000001fc00007812 */ /* 0x000fe400078ec0ff */
[----:B------:R-:W-:-:S03]  /*00b0*/  SGXT R5, R5, 0x1 ;  /* 0x000000010505781a */ /* 0x000fc60000000200 */
[----:B------:R-:W-:Y:S02]  /*00c0*/  IMAD R0, R3, 0x200, R0 ;  /* 0x0000020003007824 */ /* 0x000fe400078e0200 */
[----:B------:R-:W1:Y:S03]  /*00d0*/  LDC.64 R2, c[0x0][0x210] ;  /* 0x00008400ff027b82 */ /* 0x000e660000000a00 */
[----:B------:R-:W-:Y:S02]  /*00e0*/  LEA.HI R5, R5, R0, RZ, 0x6 ;  /* 0x0000000005057211 */ /* 0x000fe400078f30ff */
[----:B------:R-:W-:Y:S02]  /*00f0*/  ISETP.GE.AND P0, PT, R0, 0xe100, PT ;  /* 0x0000e1000000780c */ /* 0x000fe40003f06270 */
[----:B------:R-:W-:-:S05]  /*0100*/  LOP3.LUT R5, R5, 0xffffffc0, RZ, 0xc0, !PT ;  /* 0xffffffc005057812 */ /* 0x000fca00078ec0ff */
[----:B------:R-:W-:-:S04]  /*0110*/  IMAD.IADD R5, R0, 0x1, -R5 ;  /* 0x0000000100057824 */ /* 0x000fc800078e0a05 */
[----:B--2---:R-:W-:Y:S01]  /*0120*/  IMAD.WIDE R12, R5, 0x4, R12 ;  /* 0x00000004050c7825 */ /* 0x004fe200078e020c */
[----:B------:R-:W-:-:S06]  /*0130*/  CS2R R4, SRZ ;  /* 0x0000000000047805 */ /* 0x000fcc000001ff00 */
[----:B------:R-:W2:Y:S01]  /*0140*/  @!P0 LDG.E.EL.128 R4, desc[UR4][R12.64] ;  /* 0x000000040c048981 */ /* 0x000ea2000c2e1d00 */
[----:B-1----:R-:W-:-:S05]  /*0150*/  IMAD.WIDE R2, R0, 0x4, R2 ;  /* 0x0000000400027825 */ /* 0x002fca00078e0202 */
[----:B------:R-:W2:Y:S02]  /*0160*/  @!P0 LDG.E.128 R8, desc[UR4][R2.64] ;  /* 0x0000000402088981 */ /* 0x000ea4000c1e1d00 */
[----:B--2---:R-:W-:Y:S01]  /*0170*/  FADD R7, R7, R11 ;  /* 0x0000000b07077221 */ /* 0x004fe20000000000 */
[----:B------:R-:W-:Y:S01]  /*0180*/  FADD R5, R5, R9 ;  /* 0x0000000905057221 */ /* 0x000fe20000000000 */
[----:B------:R-:W-:Y:S01]  /*0190*/  FADD R6, R6, R10 ;  /* 0x0000000a06067221 */ /* 0x000fe20000000000 */
[----:B------:R-:W-:Y:S01]  /*01a0*/  FADD R4, R4, R8 ;  /* 0x0000000804047221 */ /* 0x000fe20000000000 */
[----:B------:R-:W1:Y:S01]  /*01b0*/  LDC.64 R10, c[0x0][0x220] ;  /* 0x00008800ff0a7b82 */ /* 0x000e620000000a00 */
[C---:B------:R-:W-:Y:S02]  /*01c0*/  FSETP.GTU.AND P1, PT, R7.reuse, RZ, PT ;  /* 0x000000ff0700720b */ /* 0x040fe40003f2c000 */
[----:B------:R-:W-:Y:S02]  /*01d0*/  FSETP.GTU.AND P2, PT, R6, RZ, PT ;  /* 0x000000ff0600720b */ /* 0x000fe40003f4c000 */
[----:B------:R-:W-:-:S02]  /*01e0*/  FSEL R7, R7, RZ, P1 ;  /* 0x000000ff07077208 */ /* 0x000fc40000800000 */
[----:B------:R-:W-:Y:S02]  /*01f0*/  FSETP.GTU.AND P1, PT, R5, RZ, PT ;  /* 0x000000ff0500720b */ /* 0x000fe40003f2c000 */
[----:B------:R-:W-:Y:S02]  /*0200*/  FSETP.GTU.AND P3, PT, R4, RZ, PT ;  /* 0x000000ff0400720b */ /* 0x000fe40003f6c000 */
[----:B------:R-:W-:Y:S02]  /*0210*/  FSETP.GEU.AND P5, PT, R7, 6, PT ;  /* 0x40c000000700780b */ /* 0x000fe40003fae000 */
[----:B------:R-:W-:Y:S02]  /*0220*/  FSEL R6, R6, RZ, P2 ;  /* 0x000000ff06067208 */ /* 0x000fe40001000000 */
[----:B------:R-:W-:Y:S02]  /*0230*/  FSEL R5, R5, RZ, P1 ;  /* 0x000000ff05057208 */ /* 0x000fe40000800000 */
[----:B------:R-:W-:-:S02]  /*0240*/  FSEL R4, R4, RZ, P3 ;  /* 0x000000ff04047208 */ /* 0x000fc40001800000 */
[----:B------:R-:W-:Y:S02]  /*0250*/  FSETP.GEU.AND P1, PT, R6, 6, PT ;  /* 0x40c000000600780b */ /* 0x000fe40003f2e000 */
[----:B------:R-:W-:Y:S02]  /*0260*/  FSETP.GEU.AND P3, PT, R5, 6, PT ;  /* 0x40c000000500780b */ /* 0x000fe40003f6e000 */
[----:B------:R-:W-:Y:S02]  /*0270*/  FSETP.GEU.AND P2, PT, R4, 6, PT ;  /* 0x40c000000400780b */ /* 0x000fe40003f4e000 */
[C---:B------:R-:W-:Y:S02]  /*0280*/  FSETP.NAN.AND P6, PT, R7.reuse, R7, PT ;  /* 0x000000070700720b */ /* 0x040fe40003fc8000 */
[----:B------:R-:W-:Y:S02]  /*0290*/  FSETP.NAN.AND P4, PT, R6, R6, PT ;  /* 0x000000060600720b */ /* 0x000fe40003f88000 */
[----:B------:R-:W-:-:S02]  /*02a0*/  @P5 SEL R7, R7, 0x40c00000, P6 ;  /* 0x40c0000007075807 */ /* 0x000fc40003000000 */
[C---:B------:R-:W-:Y:S02]  /*02b0*/  FSETP.NAN.AND P6, PT, R5.reuse, R5, PT ;  /* 0x000000050500720b */ /* 0x040fe40003fc8000 */
[----:B------:R-:W-:Y:S01]  /*02c0*/  FSETP.NAN.AND P5, PT, R4, R4, PT ;  /* 0x000000040400720b */ /* 0x000fe20003fa8000 */
[----:B-1----:R-:W-:Y:S01]  /*02d0*/  IMAD.WIDE R2, R0, 0x4, R10 ;  /* 0x0000000400027825 */ /* 0x002fe200078e020a */
[----:B------:R-:W-:Y:S02]  /*02e0*/  @P1 SEL R6, R6, 0x40c00000, P4 ;  /* 0x40c0000006061807 */ /* 0x000fe40002000000 */
[----:B------:R-:W-:Y:S02]  /*02f0*/  @P3 SEL R5, R5, 0x40c00000, P6 ;  /* 0x40c0000005053807 */ /* 0x000fe40003000000 */
[----:B------:R-:W-:Y:S01]  /*0300*/  @P2 SEL R4, R4, 0x40c00000, P5 ;  /* 0x40c0000004042807 */ /* 0x000fe20002800000 */
[----:B------:R-:W-:Y:S06]  /*0310*/  @P0 EXIT ;  /* 0x000000000000094d */ /* 0x000fec0003800000 */
[----:B------:R-:W-:Y:S01]  /*0320*/  STG.E.128 desc[UR4][R2.64], R4 ;  /* 0x0000000402007986 */ /* 0x000fe2000c101d04 */
[----:B------:R-:W-:Y:S05]  /*0330*/  EXIT ;  /* 0x000000000000794d */ /* 0x000fea0003800000 */
.L_x_0:
[----:B------:R-:W-:-:S00]  /*0340*/  BRA `(.L_x_0) ;  /* 0xfffffffc00fc7947 */ /* 0x000fc0000383ffff */
[----:B------:R-:W-:-:S00]  /*0350*/  NOP ;  /* 0x0000000000007918 */ /* 0x000fc00000000000 */
        /* <DEDUP_REMOVED lines=10> */
.L_x_1:


//--------------------- .nv.constant0.triton_poi_fused_convolution_hardtanh_7 --------------------------
	.section	.nv.constant0.triton_poi_fused_convolution_hardtanh_7,"a",@progbits
	.sectionflags	@""
	.align	4
.nv.constant0.triton_poi_fused_convolution_hardtanh_7:
	.zero		556
